//
// Generated by NVIDIA NVVM Compiler
//
// Compiler Build ID: CL-36424714
// Cuda compilation tools, release 13.0, V13.0.88
// Based on NVVM 20.0.0
//

.version 9.0
.target sm_100
.address_size 64

	// .globl	_Z18apply_stencil_cudaPfS_ll

.visible .entry _Z18apply_stencil_cudaPfS_ll(
	.param .u64 .ptr .align 1 _Z18apply_stencil_cudaPfS_ll_param_0,
	.param .u64 .ptr .align 1 _Z18apply_stencil_cudaPfS_ll_param_1,
	.param .u64 _Z18apply_stencil_cudaPfS_ll_param_2,
	.param .u64 _Z18apply_stencil_cudaPfS_ll_param_3
)
{
	.reg .pred 	%p<15>;
	.reg .b32 	%r<17>;
	.reg .b32 	%f<64>;
	.reg .b64 	%rd<90>;
	.reg .b64 	%fd<25>;

	ld.param.u64 	%rd30, [_Z18apply_stencil_cudaPfS_ll_param_0];
	ld.param.u64 	%rd31, [_Z18apply_stencil_cudaPfS_ll_param_1];
	ld.param.u64 	%rd32, [_Z18apply_stencil_cudaPfS_ll_param_2];
	ld.param.u64 	%rd29, [_Z18apply_stencil_cudaPfS_ll_param_3];
	cvta.to.global.u64 	%rd1, %rd30;
	cvta.to.global.u64 	%rd2, %rd31;
	mov.u32 	%r4, %tid.x;
	mov.u32 	%r1, %ntid.x;
	mov.u32 	%r5, %ctaid.x;
	mad.lo.s32 	%r6, %r1, %r5, %r4;
	cvt.u64.u32 	%rd87, %r6;
	add.s64 	%rd4, %rd32, -1;
	setp.le.s64 	%p1, %rd4, %rd87;
	@%p1 bra 	$L__BB0_17;
	mov.u32 	%r7, %tid.y;
	mov.u32 	%r8, %ntid.y;
	mov.u32 	%r9, %ctaid.y;
	mad.lo.s32 	%r10, %r8, %r9, %r7;
	cvt.u64.u32 	%rd5, %r10;
	add.s64 	%rd6, %rd29, -1;
	mov.u32 	%r11, %nctaid.y;
	mul.lo.s32 	%r12, %r8, %r11;
	cvt.u64.u32 	%rd7, %r12;
	mov.u32 	%r13, %nctaid.x;
	mul.lo.s32 	%r2, %r1, %r13;
	add.s64 	%rd8, %rd7, %rd5;
	max.s64 	%rd33, %rd8, %rd6;
	setp.lt.s64 	%p2, %rd8, %rd6;
	selp.u64 	%rd9, 1, 0, %p2;
	add.s64 	%rd34, %rd8, %rd9;
	sub.s64 	%rd10, %rd33, %rd34;
	and.b64  	%rd35, %rd10, -4294967296;
	setp.ne.s64 	%p3, %rd35, 0;
	@%p3 bra 	$L__BB0_3;
	cvt.u32.u64 	%r14, %rd7;
	cvt.u32.u64 	%r15, %rd10;
	div.u32 	%r16, %r15, %r14;
	cvt.u64.u32 	%rd86, %r16;
	bra.uni 	$L__BB0_4;
$L__BB0_3:
	div.u64 	%rd86, %rd10, %rd7;
$L__BB0_4:
	cvt.u32.u64 	%r3, %rd5;
	add.s64 	%rd14, %rd86, %rd9;
	and.b64  	%rd15, %rd14, 3;
	add.s64 	%rd16, %rd8, %rd7;
	cvt.u64.u32 	%rd17, %r2;
$L__BB0_5:
	setp.le.s64 	%p4, %rd6, %rd5;
	setp.eq.s64 	%p5, %rd87, 0;
	or.pred  	%p6, %p5, %p4;
	@%p6 bra 	$L__BB0_16;
	setp.eq.s64 	%p7, %rd15, 3;
	mul.lo.s64 	%rd19, %rd87, %rd29;
	mov.u64 	%rd88, %rd5;
	@%p7 bra 	$L__BB0_12;
	setp.eq.s32 	%p8, %r3, 0;
	@%p8 bra 	$L__BB0_9;
	add.s64 	%rd37, %rd19, %rd5;
	shl.b64 	%rd38, %rd37, 2;
	add.s64 	%rd39, %rd2, %rd38;
	ld.global.f32 	%f1, [%rd39+-4];
	ld.global.f32 	%f2, [%rd39+4];
	sub.s64 	%rd40, %rd37, %rd29;
	shl.b64 	%rd41, %rd40, 2;
	add.s64 	%rd42, %rd2, %rd41;
	ld.global.f32 	%f3, [%rd42];
	shl.b64 	%rd43, %rd29, 2;
	add.s64 	%rd44, %rd39, %rd43;
	ld.global.f32 	%f4, [%rd44];
	ld.global.f32 	%f5, [%rd39];
	cvt.f64.f32 	%fd1, %f5;
	add.f32 	%f6, %f1, %f2;
	add.f32 	%f7, %f6, %f4;
	add.f32 	%f8, %f3, %f7;
	cvt.f64.f32 	%fd2, %f8;
	fma.rn.f64 	%fd3, %fd2, 0dBFD0000000000000, %fd1;
	cvt.rn.f32.f64 	%f9, %fd3;
	add.s64 	%rd45, %rd1, %rd38;
	st.global.f32 	[%rd45], %f9;
$L__BB0_9:
	setp.eq.s64 	%p9, %rd15, 0;
	mov.u64 	%rd88, %rd8;
	@%p9 bra 	$L__BB0_12;
	setp.eq.s64 	%p10, %rd15, 1;
	add.s64 	%rd46, %rd8, %rd19;
	shl.b64 	%rd47, %rd46, 2;
	add.s64 	%rd20, %rd2, %rd47;
	ld.global.f32 	%f10, [%rd20+-4];
	ld.global.f32 	%f11, [%rd20+4];
	sub.s64 	%rd48, %rd46, %rd29;
	shl.b64 	%rd49, %rd48, 2;
	add.s64 	%rd21, %rd2, %rd49;
	ld.global.f32 	%f12, [%rd21];
	shl.b64 	%rd22, %rd29, 2;
	add.s64 	%rd50, %rd20, %rd22;
	ld.global.f32 	%f13, [%rd50];
	ld.global.f32 	%f14, [%rd20];
	cvt.f64.f32 	%fd4, %f14;
	add.f32 	%f15, %f10, %f11;
	add.f32 	%f16, %f15, %f13;
	add.f32 	%f17, %f12, %f16;
	cvt.f64.f32 	%fd5, %f17;
	fma.rn.f64 	%fd6, %fd5, 0dBFD0000000000000, %fd4;
	cvt.rn.f32.f64 	%f18, %fd6;
	add.s64 	%rd23, %rd1, %rd47;
	st.global.f32 	[%rd23], %f18;
	mov.u64 	%rd88, %rd16;
	@%p10 bra 	$L__BB0_12;
	add.s64 	%rd88, %rd16, %rd7;
	shl.b64 	%rd51, %rd7, 2;
	add.s64 	%rd52, %rd20, %rd51;
	ld.global.f32 	%f19, [%rd52+-4];
	ld.global.f32 	%f20, [%rd52+4];
	add.s64 	%rd53, %rd21, %rd51;
	ld.global.f32 	%f21, [%rd53];
	add.s64 	%rd54, %rd52, %rd22;
	ld.global.f32 	%f22, [%rd54];
	ld.global.f32 	%f23, [%rd52];
	cvt.f64.f32 	%fd7, %f23;
	add.f32 	%f24, %f19, %f20;
	add.f32 	%f25, %f24, %f22;
	add.f32 	%f26, %f21, %f25;
	cvt.f64.f32 	%fd8, %f26;
	fma.rn.f64 	%fd9, %fd8, 0dBFD0000000000000, %fd7;
	cvt.rn.f32.f64 	%f27, %fd9;
	add.s64 	%rd55, %rd23, %rd51;
	st.global.f32 	[%rd55], %f27;
$L__BB0_12:
	setp.lt.u64 	%p11, %rd14, 3;
	@%p11 bra 	$L__BB0_16;
$L__BB0_13:
	setp.eq.s64 	%p12, %rd88, 0;
	@%p12 bra 	$L__BB0_15;
	add.s64 	%rd56, %rd88, %rd19;
	shl.b64 	%rd57, %rd56, 2;
	add.s64 	%rd58, %rd2, %rd57;
	ld.global.f32 	%f28, [%rd58+-4];
	ld.global.f32 	%f29, [%rd58+4];
	sub.s64 	%rd59, %rd56, %rd29;
	shl.b64 	%rd60, %rd59, 2;
	add.s64 	%rd61, %rd2, %rd60;
	ld.global.f32 	%f30, [%rd61];
	shl.b64 	%rd62, %rd29, 2;
	add.s64 	%rd63, %rd58, %rd62;
	ld.global.f32 	%f31, [%rd63];
	ld.global.f32 	%f32, [%rd58];
	cvt.f64.f32 	%fd10, %f32;
	add.f32 	%f33, %f28, %f29;
	add.f32 	%f34, %f33, %f31;
	add.f32 	%f35, %f30, %f34;
	cvt.f64.f32 	%fd11, %f35;
	fma.rn.f64 	%fd12, %fd11, 0dBFD0000000000000, %fd10;
	cvt.rn.f32.f64 	%f36, %fd12;
	add.s64 	%rd64, %rd1, %rd57;
	st.global.f32 	[%rd64], %f36;
$L__BB0_15:
	add.s64 	%rd65, %rd88, %rd7;
	add.s64 	%rd66, %rd65, %rd19;
	shl.b64 	%rd67, %rd66, 2;
	add.s64 	%rd68, %rd2, %rd67;
	ld.global.f32 	%f37, [%rd68+-4];
	ld.global.f32 	%f38, [%rd68+4];
	sub.s64 	%rd69, %rd66, %rd29;
	shl.b64 	%rd70, %rd69, 2;
	add.s64 	%rd71, %rd2, %rd70;
	ld.global.f32 	%f39, [%rd71];
	shl.b64 	%rd72, %rd29, 2;
	add.s64 	%rd73, %rd68, %rd72;
	ld.global.f32 	%f40, [%rd73];
	ld.global.f32 	%f41, [%rd68];
	cvt.f64.f32 	%fd13, %f41;
	add.f32 	%f42, %f37, %f38;
	add.f32 	%f43, %f42, %f40;
	add.f32 	%f44, %f39, %f43;
	cvt.f64.f32 	%fd14, %f44;
	mul.f64 	%fd15, %fd14, 0d3FD0000000000000;
	sub.f64 	%fd16, %fd13, %fd15;
	cvt.rn.f32.f64 	%f45, %fd16;
	add.s64 	%rd74, %rd1, %rd67;
	st.global.f32 	[%rd74], %f45;
	shl.b64 	%rd75, %rd7, 2;
	add.s64 	%rd76, %rd68, %rd75;
	ld.global.f32 	%f46, [%rd76+-4];
	ld.global.f32 	%f47, [%rd76+4];
	add.s64 	%rd77, %rd71, %rd75;
	ld.global.f32 	%f48, [%rd77];
	add.s64 	%rd78, %rd76, %rd72;
	ld.global.f32 	%f49, [%rd78];
	ld.global.f32 	%f50, [%rd76];
	cvt.f64.f32 	%fd17, %f50;
	add.f32 	%f51, %f46, %f47;
	add.f32 	%f52, %f51, %f49;
	add.f32 	%f53, %f48, %f52;
	cvt.f64.f32 	%fd18, %f53;
	mul.f64 	%fd19, %fd18, 0d3FD0000000000000;
	sub.f64 	%fd20, %fd17, %fd19;
	cvt.rn.f32.f64 	%f54, %fd20;
	add.s64 	%rd79, %rd74, %rd75;
	st.global.f32 	[%rd79], %f54;
	shl.b64 	%rd80, %rd7, 1;
	add.s64 	%rd81, %rd65, %rd80;
	add.s64 	%rd82, %rd76, %rd75;
	ld.global.f32 	%f55, [%rd82+-4];
	ld.global.f32 	%f56, [%rd82+4];
	add.s64 	%rd83, %rd77, %rd75;
	ld.global.f32 	%f57, [%rd83];
	add.s64 	%rd84, %rd82, %rd72;
	ld.global.f32 	%f58, [%rd84];
	ld.global.f32 	%f59, [%rd82];
	cvt.f64.f32 	%fd21, %f59;
	add.f32 	%f60, %f55, %f56;
	add.f32 	%f61, %f60, %f58;
	add.f32 	%f62, %f57, %f61;
	cvt.f64.f32 	%fd22, %f62;
	mul.f64 	%fd23, %fd22, 0d3FD0000000000000;
	sub.f64 	%fd24, %fd21, %fd23;
	cvt.rn.f32.f64 	%f63, %fd24;
	add.s64 	%rd85, %rd79, %rd75;
	st.global.f32 	[%rd85], %f63;
	add.s64 	%rd88, %rd81, %rd7;
	setp.lt.s64 	%p13, %rd88, %rd6;
	@%p13 bra 	$L__BB0_13;
$L__BB0_16:
	add.s64 	%rd87, %rd87, %rd17;
	setp.lt.s64 	%p14, %rd87, %rd4;
	@%p14 bra 	$L__BB0_5;
$L__BB0_17:
	ret;

}


// ===== COMPILED SASS (sm_100) =====

	.target	sm_100

	.elftype	@"ET_EXEC"


//--------------------- .note.nv.tkinfo           --------------------------
	.section	.note.nv.tkinfo,"",@"SHT_NOTE"
	.sectionflags	@"SHF_NOTE_NV_TKINFO"
	.tkinfo
        /*0018*/ 	.word	0x00000002
        /*0030*/ 	.string	""
        /*0030*/ 	.string	"ptxas"
        /*0030*/ 	.string	"Cuda compilation tools, release 13.0, V13.0.88"
        /*0030*/ 	.string	"Build cuda_13.0.r13.0/compiler.36424714_0"
        /*0030*/ 	.string	"-arch sm_100 -m 64 "



//--------------------- .note.nv.cuinfo           --------------------------
	.section	.note.nv.cuinfo,"",@"SHT_NOTE"
	.sectionflags	@"SHF_NOTE_NV_CUINFO"
        /*0018*/ 	.short	0x0002
        /*001a*/ 	.short	0x0064
        /*001c*/ 	.short	0x0082
	.zero		2


//--------------------- .nv.info                  --------------------------
	.section	.nv.info,"",@"SHT_CUDA_INFO"
	.align	4


	//----- nvinfo : EIATTR_REGCOUNT
	.align		4
        /*0000*/ 	.byte	0x04, 0x2f
        /*0002*/ 	.short	(.L_1 - .L_0)
	.align		4
.L_0:
        /*0004*/ 	.word	index@(_Z18apply_stencil_cudaPfS_ll)
        /*0008*/ 	.word	0x00000020


	//----- nvinfo : EIATTR_FRAME_SIZE
	.align		4
.L_1:
        /*000c*/ 	.byte	0x04, 0x11
        /*000e*/ 	.short	(.L_3 - .L_2)
	.align		4
.L_2:
        /*0010*/ 	.word	index@($__internal_0_$__cuda_sm20_div_u64)
        /*0014*/ 	.word	0x00000000


	//----- nvinfo : EIATTR_FRAME_SIZE
	.align		4
.L_3:
        /*0018*/ 	.byte	0x04, 0x11
        /*001a*/ 	.short	(.L_5 - .L_4)
	.align		4
.L_4:
        /*001c*/ 	.word	index@(_Z18apply_stencil_cudaPfS_ll)
        /*0020*/ 	.word	0x00000000


	//----- nvinfo : EIATTR_MIN_STACK_SIZE
	.align		4
.L_5:
        /*0024*/ 	.byte	0x04, 0x12
        /*0026*/ 	.short	(.L_7 - .L_6)
	.align		4
.L_6:
        /*0028*/ 	.word	index@(_Z18apply_stencil_cudaPfS_ll)
        /*002c*/ 	.word	0x00000000
.L_7:


//--------------------- .nv.compat                --------------------------
	.section	.nv.compat,"",@"SHT_CUDA_COMPAT_INFO"
	.align	4
        /*0000*/ 	.byte	0x02, 0x09, 0x00, 0x00, 0x02, 0x02, 0x01, 0x00, 0x02, 0x05, 0x05, 0x00, 0x03, 0x07, 0x01, 0x01
        /*0010*/ 	.byte	0x02, 0x03, 0x00, 0x00, 0x02, 0x06, 0x01, 0x00, 0x04, 0x0b, 0x08, 0x00, 0x01, 0x00, 0x00, 0x00
        /*0020*/ 	.byte	0x00, 0x00, 0x00, 0x00


//--------------------- .nv.info._Z18apply_stencil_cudaPfS_ll --------------------------
	.section	.nv.info._Z18apply_stencil_cudaPfS_ll,"",@"SHT_CUDA_INFO"
	.sectionflags	@""
	.align	4


	//----- nvinfo : EIATTR_CUDA_API_VERSION
	.align		4
        /*0000*/ 	.byte	0x04, 0x37
        /*0002*/ 	.short	(.L_9 - .L_8)
.L_8:
        /*0004*/ 	.word	0x00000082


	//----- nvinfo : EIATTR_KPARAM_INFO
	.align		4
.L_9:
        /*0008*/ 	.byte	0x04, 0x17
        /*000a*/ 	.short	(.L_11 - .L_10)
.L_10:
        /*000c*/ 	.word	0x00000000
        /*0010*/ 	.short	0x0003
        /*0012*/ 	.short	0x0018
        /*0014*/ 	.byte	0x00, 0xf0, 0x21, 0x00


	//----- nvinfo : EIATTR_KPARAM_INFO
	.align		4
.L_11:
        /*0018*/ 	.byte	0x04, 0x17
        /*001a*/ 	.short	(.L_13 - .L_12)
.L_12:
        /*001c*/ 	.word	0x00000000
        /*0020*/ 	.short	0x0002
        /*0022*/ 	.short	0x0010
        /*0024*/ 	.byte	0x00, 0xf0, 0x21, 0x00


	//----- nvinfo : EIATTR_KPARAM_INFO
	.align		4
.L_13:
        /*0028*/ 	.byte	0x04, 0x17
        /*002a*/ 	.short	(.L_15 - .L_14)
.L_14:
        /*002c*/ 	.word	0x00000000
        /*0030*/ 	.short	0x0001
        /*0032*/ 	.short	0x0008
        /*0034*/ 	.byte	0x00, 0xf5, 0x21, 0x00


	//----- nvinfo : EIATTR_KPARAM_INFO
	.align		4
.L_15:
        /*0038*/ 	.byte	0x04, 0x17
        /*003a*/ 	.short	(.L_17 - .L_16)
.L_16:
        /*003c*/ 	.word	0x00000000
        /*0040*/ 	.short	0x0000
        /*0042*/ 	.short	0x0000
        /*0044*/ 	.byte	0x00, 0xf5, 0x21, 0x00


	//----- nvinfo : EIATTR_SPARSE_MMA_MASK
	.align		4
.L_17:
        /*0048*/ 	.byte	0x03, 0x50
        /*004a*/ 	.short	0x0000


	//----- nvinfo : EIATTR_MAXREG_COUNT
	.align		4
        /*004c*/ 	.byte	0x03, 0x1b
        /*004e*/ 	.short	0x00ff


	//----- nvinfo : EIATTR_MERCURY_ISA_VERSION
	.align		4
        /*0050*/ 	.byte	0x03, 0x5f
        /*0052*/ 	.short	0x0101


	//----- nvinfo : EIATTR_VRC_CTA_INIT_COUNT
	.align		4
        /*0054*/ 	.byte	0x02, 0x4a
	.zero		1
	.zero		1


	//----- nvinfo : EIATTR_EXIT_INSTR_OFFSETS
	.align		4
        /*0058*/ 	.byte	0x04, 0x1c
        /*005a*/ 	.short	(.L_19 - .L_18)


	//   ....[0]....
.L_18:
        /*005c*/ 	.word	0x000000b0


	//   ....[1]....
        /*0060*/ 	.word	0x00001480


	//----- nvinfo : EIATTR_CRS_STACK_SIZE
	.align		4
.L_19:
        /*0064*/ 	.byte	0x04, 0x1e
        /*0066*/ 	.short	(.L_21 - .L_20)
.L_20:
        /*0068*/ 	.word	0x00000000


	//----- nvinfo : EIATTR_CBANK_PARAM_SIZE
	.align		4
.L_21:
        /*006c*/ 	.byte	0x03, 0x19
        /*006e*/ 	.short	0x0020


	//----- nvinfo : EIATTR_PARAM_CBANK
	.align		4
        /*0070*/ 	.byte	0x04, 0x0a
        /*0072*/ 	.short	(.L_23 - .L_22)
	.align		4
.L_22:
        /*0074*/ 	.word	index@(.nv.constant0._Z18apply_stencil_cudaPfS_ll)
        /*0078*/ 	.short	0x0380
        /*007a*/ 	.short	0x0020


	//----- nvinfo : EIATTR_SW_WAR
	.align		4
.L_23:
        /*007c*/ 	.byte	0x04, 0x36
        /*007e*/ 	.short	(.L_25 - .L_24)
.L_24:
        /*0080*/ 	.word	0x00000008
.L_25:


//--------------------- .nv.callgraph             --------------------------
	.section	.nv.callgraph,"",@"SHT_CUDA_CALLGRAPH"
	.align	4
	.sectionentsize	8
	.align		4
        /*0000*/ 	.word	0x00000000
	.align		4
        /*0004*/ 	.word	0xffffffff
	.align		4
        /*0008*/ 	.word	0x00000000
	.align		4
        /*000c*/ 	.word	0xfffffffe
	.align		4
        /*0010*/ 	.word	0x00000000
	.align		4
        /*0014*/ 	.word	0xfffffffd
	.align		4
        /*0018*/ 	.word	0x00000000
	.align		4
        /*001c*/ 	.word	0xfffffffc


//--------------------- .text._Z18apply_stencil_cudaPfS_ll --------------------------
	.section	.text._Z18apply_stencil_cudaPfS_ll,"ax",@progbits
	.align	128
        .global         _Z18apply_stencil_cudaPfS_ll
        .type           _Z18apply_stencil_cudaPfS_ll,@function
        .size           _Z18apply_stencil_cudaPfS_ll,(.L_x_14 - _Z18apply_stencil_cudaPfS_ll)
        .other          _Z18apply_stencil_cudaPfS_ll,@"STO_CUDA_ENTRY STV_DEFAULT"
_Z18apply_stencil_cudaPfS_ll:
.text._Z18apply_stencil_cudaPfS_ll:
[----:B------:R-:W-:Y:S01]  /*0000*/  LDC R1, c[0x0][0x37c] ;  /* 0x0000df00ff017b82 */ /* 0x000fe20000000800 */
[----:B------:R-:W0:Y:S01]  /*0010*/  S2R R2, SR_TID.X ;  /* 0x0000000000027919 */ /* 0x000e220000002100 */
[----:B------:R-:W1:Y:S01]  /*0020*/  LDCU.64 UR6, c[0x0][0x390] ;  /* 0x00007200ff0677ac */ /* 0x000e620008000a00 */
[----:B------:R-:W0:Y:S01]  /*0030*/  S2R R3, SR_CTAID.X ;  /* 0x0000000000037919 */ /* 0x000e220000002500 */
[----:B------:R-:W0:Y:S01]  /*0040*/  LDCU UR4, c[0x0][0x360] ;  /* 0x00006c00ff0477ac */ /* 0x000e220008000800 */
[----:B-1----:R-:W-:-:S04]  /*0050*/  UIADD3 UR5, UP0, UPT, UR6, -0x1, URZ ;  /* 0xffffffff06057890 */ /* 0x002fc8000ff1e0ff */
[----:B------:R-:W-:-:S06]  /*0060*/  UIADD3.X UR6, UPT, UPT, UR7, -0x1, URZ, UP0, !UPT ;  /* 0xffffffff07067890 */ /* 0x000fcc00087fe4ff */
[----:B------:R-:W-:Y:S02]  /*0070*/  IMAD.U32 R0, RZ, RZ, UR6 ;  /* 0x00000006ff007e24 */ /* 0x000fe4000f8e00ff */
[----:B0-----:R-:W-:-:S05]  /*0080*/  IMAD R2, R3, UR4, R2 ;  /* 0x0000000403027c24 */ /* 0x001fca000f8e0202 */
[----:B------:R-:W-:-:S04]  /*0090*/  ISETP.LT.U32.AND P0, PT, R2, UR5, PT ;  /* 0x0000000502007c0c */ /* 0x000fc8000bf01070 */
[----:B------:R-:W-:-:S13]  /*00a0*/  ISETP.GT.AND.EX P0, PT, R0, RZ, PT, P0 ;  /* 0x000000ff0000720c */ /* 0x000fda0003f04300 */
[----:B------:R-:W-:Y:S05]  /*00b0*/  @!P0 EXIT ;  /* 0x000000000000894d */ /* 0x000fea0003800000 */
[----:B------:R-:W0:Y:S01]  /*00c0*/  S2R R0, SR_TID.Y ;  /* 0x0000000000007919 */ /* 0x000e220000002200 */
[----:B------:R-:W0:Y:S01]  /*00d0*/  LDCU UR5, c[0x0][0x364] ;  /* 0x00006c80ff0577ac */ /* 0x000e220008000800 */
[----:B------:R-:W1:Y:S01]  /*00e0*/  LDC R4, c[0x0][0x374] ;  /* 0x0000dd00ff047b82 */ /* 0x000e620000000800 */
[----:B------:R-:W-:Y:S01]  /*00f0*/  BSSY.RECONVERGENT B0, `(.L_x_0) ;  /* 0x000002e000007945 */ /* 0x000fe20003800200 */
[----:B------:R-:W0:Y:S01]  /*0100*/  S2R R3, SR_CTAID.Y ;  /* 0x0000000000037919 */ /* 0x000e220000002600 */
[----:B------:R-:W2:Y:S02]  /*0110*/  LDCU.64 UR6, c[0x0][0x398] ;  /* 0x00007300ff0677ac */ /* 0x000ea40008000a00 */
[----:B--2---:R-:W-:-:S04]  /*0120*/  UIADD3 UR6, UP0, UPT, UR6, -0x1, URZ ;  /* 0xffffffff06067890 */ /* 0x004fc8000ff1e0ff */
[----:B------:R-:W-:Y:S01]  /*0130*/  UIADD3.X UR7, UPT, UPT, UR7, -0x1, URZ, UP0, !UPT ;  /* 0xffffffff07077890 */ /* 0x000fe200087fe4ff */
[----:B0-----:R-:W-:Y:S02]  /*0140*/  IMAD R0, R3, UR5, R0 ;  /* 0x0000000503007c24 */ /* 0x001fe4000f8e0200 */
[----:B-1----:R-:W-:Y:S01]  /*0150*/  IMAD R3, R4, UR5, RZ ;  /* 0x0000000504037c24 */ /* 0x002fe2000f8e02ff */
[----:B------:R-:W0:Y:S04]  /*0160*/  LDCU UR5, c[0x0][0x370] ;  /* 0x00006e00ff0577ac */ /* 0x000e280008000800 */
[----:B------:R-:W-:-:S04]  /*0170*/  IADD3 R6, P1, PT, R0, R3, RZ ;  /* 0x0000000300067210 */ /* 0x000fc80007f3e0ff */
[C---:B------:R-:W-:Y:S01]  /*0180*/  ISETP.GE.U32.AND P0, PT, R6.reuse, UR6, PT ;  /* 0x0000000606007c0c */ /* 0x040fe2000bf06070 */
[----:B------:R-:W-:Y:S01]  /*0190*/  IMAD.X R8, RZ, RZ, RZ, P1 ;  /* 0x000000ffff087224 */ /* 0x000fe200008e06ff */
[----:B------:R-:W-:-:S04]  /*01a0*/  ISETP.GT.U32.AND P1, PT, R6, UR6, PT ;  /* 0x0000000606007c0c */ /* 0x000fc8000bf24070 */
[C---:B------:R-:W-:Y:S02]  /*01b0*/  ISETP.GE.AND.EX P0, PT, R8.reuse, UR7, PT, P0 ;  /* 0x0000000708007c0c */ /* 0x040fe4000bf06300 */
[----:B------:R-:W-:Y:S02]  /*01c0*/  ISETP.GT.AND.EX P1, PT, R8, UR7, PT, P1 ;  /* 0x0000000708007c0c */ /* 0x000fe4000bf24310 */
[----:B------:R-:W-:Y:S01]  /*01d0*/  SEL R4, RZ, 0x1, P0 ;  /* 0x00000001ff047807 */ /* 0x000fe20000000000 */
[----:B0-----:R-:W-:Y:S01]  /*01e0*/  UIMAD UR4, UR4, UR5, URZ ;  /* 0x00000005040472a4 */ /* 0x001fe2000f8e02ff */
[----:B------:R-:W-:Y:S02]  /*01f0*/  SEL R5, R6, UR6, P1 ;  /* 0x0000000606057c07 */ /* 0x000fe40008800000 */
[----:B------:R-:W-:Y:S02]  /*0200*/  SEL R7, R8, UR7, P1 ;  /* 0x0000000708077c07 */ /* 0x000fe40008800000 */
[----:B------:R-:W-:Y:S01]  /*0210*/  IADD3 R6, P0, P1, R5, -R6, -R4 ;  /* 0x8000000605067210 */ /* 0x000fe2000791e804 */
[----:B------:R-:W-:-:S03]  /*0220*/  IMAD.MOV.U32 R5, RZ, RZ, RZ ;  /* 0x000000ffff057224 */ /* 0x000fc600078e00ff */
[----:B------:R-:W-:-:S04]  /*0230*/  IADD3.X R7, PT, PT, R7, -0x1, ~R8, P0, P1 ;  /* 0xffffffff07077810 */ /* 0x000fc800007e2c08 */
[----:B------:R-:W-:-:S13]  /*0240*/  ISETP.NE.U32.AND P0, PT, R7, RZ, PT ;  /* 0x000000ff0700720c */ /* 0x000fda0003f05070 */
[----:B------:R-:W-:Y:S05]  /*0250*/  @P0 BRA `(.L_x_1) ;  /* 0x0000000000540947 */ /* 0x000fea0003800000 */
[----:B------:R-:W0:Y:S01]  /*0260*/  I2F.U32.RP R7, R3 ;  /* 0x0000000300077306 */ /* 0x000e220000209000 */
[----:B------:R-:W-:Y:S01]  /*0270*/  IMAD.MOV R11, RZ, RZ, -R3 ;  /* 0x000000ffff0b7224 */ /* 0x000fe200078e0a03 */
[----:B------:R-:W-:-:S06]  /*0280*/  ISETP.NE.U32.AND P2, PT, R3, RZ, PT ;  /* 0x000000ff0300720c */ /* 0x000fcc0003f45070 */
[----:B0-----:R-:W0:Y:S02]  /*0290*/  MUFU.RCP R7, R7 ;  /* 0x0000000700077308 */ /* 0x001e240000001000 */
[----:B0-----:R-:W-:Y:S02]  /*02a0*/  VIADD R8, R7, 0xffffffe ;  /* 0x0ffffffe07087836 */ /* 0x001fe40000000000 */
[----:B------:R-:W-:-:S04]  /*02b0*/  HFMA2 R7, -RZ, RZ, 0, 0 ;  /* 0x00000000ff077431 */ /* 0x000fc800000001ff */
[----:B------:R0:W1:Y:S02]  /*02c0*/  F2I.FTZ.U32.TRUNC.NTZ R9, R8 ;  /* 0x0000000800097305 */ /* 0x000064000021f000 */
[----:B0-----:R-:W-:Y:S02]  /*02d0*/  IMAD.MOV.U32 R8, RZ, RZ, RZ ;  /* 0x000000ffff087224 */ /* 0x001fe400078e00ff */
[----:B-1----:R-:W-:-:S04]  /*02e0*/  IMAD R11, R11, R9, RZ ;  /* 0x000000090b0b7224 */ /* 0x002fc800078e02ff */
[----:B------:R-:W-:-:S06]  /*02f0*/  IMAD.HI.U32 R9, R9, R11, R8 ;  /* 0x0000000b09097227 */ /* 0x000fcc00078e0008 */
[----:B------:R-:W-:-:S04]  /*0300*/  IMAD.HI.U32 R9, R9, R6, RZ ;  /* 0x0000000609097227 */ /* 0x000fc800078e00ff */
[----:B------:R-:W-:-:S04]  /*0310*/  IMAD.MOV R10, RZ, RZ, -R9 ;  /* 0x000000ffff0a7224 */ /* 0x000fc800078e0a09 */
[----:B------:R-:W-:-:S05]  /*0320*/  IMAD R6, R3, R10, R6 ;  /* 0x0000000a03067224 */ /* 0x000fca00078e0206 */
[----:B------:R-:W-:-:S13]  /*0330*/  ISETP.GE.U32.AND P0, PT, R6, R3, PT ;  /* 0x000000030600720c */ /* 0x000fda0003f06070 */
[----:B------:R-:W-:Y:S02]  /*0340*/  @P0 IMAD.IADD R6, R6, 0x1, -R3 ;  /* 0x0000000106060824 */ /* 0x000fe400078e0a03 */
[----:B------:R-:W-:-:S03]  /*0350*/  @P0 VIADD R9, R9, 0x1 ;  /* 0x0000000109090836 */ /* 0x000fc60000000000 */
[----:B------:R-:W-:-:S13]  /*0360*/  ISETP.GE.U32.AND P1, PT, R6, R3, PT ;  /* 0x000000030600720c */ /* 0x000fda0003f26070 */
[----:B------:R-:W-:Y:S01]  /*0370*/  @P1 VIADD R9, R9, 0x1 ;  /* 0x0000000109091836 */ /* 0x000fe20000000000 */
[----:B------:R-:W-:-:S05]  /*0380*/  @!P2 LOP3.LUT R9, RZ, R3, RZ, 0x33, !PT ;  /* 0x00000003ff09a212 */ /* 0x000fca00078e33ff */
[----:B------:R-:W-:Y:S01]  /*0390*/  IMAD.MOV.U32 R6, RZ, RZ, R9 ;  /* 0x000000ffff067224 */ /* 0x000fe200078e0009 */
[----:B------:R-:W-:Y:S06]  /*03a0*/  BRA `(.L_x_2) ;  /* 0x0000000000087947 */ /* 0x000fec0003800000 */
.L_x_1:
[----:B------:R-:W-:-:S07]  /*03b0*/  MOV R8, 0x3d0 ;  /* 0x000003d000087802 */ /* 0x000fce0000000f00 */
[----:B------:R-:W-:Y:S05]  /*03c0*/  CALL.REL.NOINC `($__internal_0_$__cuda_sm20_div_u64) ;  /* 0x0000001000307944 */ /* 0x000fea0003c00000 */
.L_x_2:
[----:B------:R-:W-:Y:S05]  /*03d0*/  BSYNC.RECONVERGENT B0 ;  /* 0x0000000000007941 */ /* 0x000fea0003800200 */
.L_x_0:
[----:B------:R-:W-:Y:S01]  /*03e0*/  IADD3 R4, P0, PT, R6, R4, RZ ;  /* 0x0000000406047210 */ /* 0x000fe20007f1e0ff */
[----:B------:R-:W0:Y:S04]  /*03f0*/  LDCU.64 UR10, c[0x0][0x358] ;  /* 0x00006b00ff0a77ac */ /* 0x000e280008000a00 */
[----:B------:R-:W-:Y:S01]  /*0400*/  IMAD.X R6, RZ, RZ, R7, P0 ;  /* 0x000000ffff067224 */ /* 0x000fe200000e0607 */
[----:B------:R-:W1:Y:S01]  /*0410*/  LDCU.64 UR16, c[0x0][0x398] ;  /* 0x00007300ff1077ac */ /* 0x000e620008000a00 */
[----:B------:R-:W2:Y:S06]  /*0420*/  LDCU.128 UR20, c[0x0][0x380] ;  /* 0x00007000ff1477ac */ /* 0x000eac0008000c00 */
.L_x_12:
[----:B------:R-:W-:Y:S01]  /*0430*/  IMAD.U32 R7, RZ, RZ, UR7 ;  /* 0x00000007ff077e24 */ /* 0x000fe2000f8e00ff */
[----:B------:R-:W-:Y:S01]  /*0440*/  ISETP.LT.U32.AND P0, PT, R0, UR6, PT ;  /* 0x0000000600007c0c */ /* 0x000fe2000bf01070 */
[----:B------:R-:W-:Y:S01]  /*0450*/  BSSY.RECONVERGENT B0, `(.L_x_3) ;  /* 0x00000fa000007945 */ /* 0x000fe20003800200 */
[----:B------:R-:W-:Y:S02]  /*0460*/  ISETP.EQ.U32.AND P1, PT, R2, RZ, PT ;  /* 0x000000ff0200720c */ /* 0x000fe40003f22070 */
[----:B------:R-:W-:-:S04]  /*0470*/  ISETP.GT.AND.EX P0, PT, R7, RZ, PT, P0 ;  /* 0x000000ff0700720c */ /* 0x000fc80003f04300 */
[----:B------:R-:W-:-:S13]  /*0480*/  ISETP.EQ.OR.EX P0, PT, R5, RZ, !P0, P1 ;  /* 0x000000ff0500720c */ /* 0x000fda0004702710 */
[----:B---34-:R-:W-:Y:S05]  /*0490*/  @P0 BRA `(.L_x_4) ;  /* 0x0000000c00d40947 */ /* 0x018fea0003800000 */
[----:B------:R-:W-:Y:S01]  /*04a0*/  LOP3.LUT R18, R4, 0x3, RZ, 0xc0, !PT ;  /* 0x0000000304127812 */ /* 0x000fe200078ec0ff */
[----:B------:R-:W-:Y:S01]  /*04b0*/  BSSY.RECONVERGENT B1, `(.L_x_5) ;  /* 0x0000074000017945 */ /* 0x000fe20003800200 */
[----:B------:R-:W-:Y:S02]  /*04c0*/  IMAD.MOV.U32 R24, RZ, RZ, R0 ;  /* 0x000000ffff187224 */ /* 0x000fe400078e0000 */
[----:B------:R-:W-:Y:S01]  /*04d0*/  ISETP.NE.U32.AND P0, PT, R18, 0x3, PT ;  /* 0x000000031200780c */ /* 0x000fe20003f05070 */
[----:B------:R-:W-:-:S03]  /*04e0*/  IMAD.MOV.U32 R11, RZ, RZ, RZ ;  /* 0x000000ffff0b7224 */ /* 0x000fc600078e00ff */
[----:B------:R-:W-:-:S13]  /*04f0*/  ISETP.NE.AND.EX P0, PT, RZ, RZ, PT, P0 ;  /* 0x000000ffff00720c */ /* 0x000fda0003f05300 */
[----:B------:R-:W-:Y:S05]  /*0500*/  @!P0 BRA `(.L_x_6) ;  /* 0x0000000400b88947 */ /* 0x000fea0003800000 */
[----:B------:R-:W3:Y:S01]  /*0510*/  LDC.64 R8, c[0x0][0x398] ;  /* 0x0000e600ff087b82 */ /* 0x000ee20000000a00 */
[----:B------:R-:W-:Y:S01]  /*0520*/  ISETP.NE.AND P2, PT, R0, RZ, PT ;  /* 0x000000ff0000720c */ /* 0x000fe20003f45270 */
[----:B------:R-:W-:Y:S01]  /*0530*/  BSSY.RECONVERGENT B2, `(.L_x_7) ;  /* 0x0000027000027945 */ /* 0x000fe20003800200 */
[----:B------:R-:W-:Y:S02]  /*0540*/  ISETP.NE.U32.AND P0, PT, R18, RZ, PT ;  /* 0x000000ff1200720c */ /* 0x000fe40003f05070 */
[----:B------:R-:W-:Y:S02]  /*0550*/  IADD3 R14, P1, PT, R0, R3, RZ ;  /* 0x00000003000e7210 */ /* 0x000fe40007f3e0ff */
[----:B------:R-:W-:-:S07]  /*0560*/  ISETP.NE.AND.EX P0, PT, RZ, RZ, PT, P0 ;  /* 0x000000ffff00720c */ /* 0x000fce0003f05300 */
[----:B------:R-:W-:Y:S06]  /*0570*/  @!P2 BRA `(.L_x_8) ;  /* 0x000000000088a947 */ /* 0x000fec0003800000 */
[----:B------:R-:W4:Y:S01]  /*0580*/  LDCU.128 UR12, c[0x0][0x380] ;  /* 0x00007000ff0c77ac */ /* 0x000f220008000c00 */
[-C--:B---3--:R-:W-:Y:S02]  /*0590*/  IMAD R7, R5, R8.reuse, RZ ;  /* 0x0000000805077224 */ /* 0x088fe400078e02ff */
[----:B------:R-:W-:Y:S02]  /*05a0*/  IMAD.MOV.U32 R10, RZ, RZ, R0 ;  /* 0x000000ffff0a7224 */ /* 0x000fe400078e0000 */
[----:B------:R-:W-:Y:S02]  /*05b0*/  IMAD.MOV.U32 R11, RZ, RZ, RZ ;  /* 0x000000ffff0b7224 */ /* 0x000fe400078e00ff */
[C---:B------:R-:W-:Y:S02]  /*05c0*/  IMAD R7, R2.reuse, R9, R7 ;  /* 0x0000000902077224 */ /* 0x040fe400078e0207 */
[----:B------:R-:W-:-:S04]  /*05d0*/  IMAD.WIDE.U32 R16, R2, R8, R10 ;  /* 0x0000000802107225 */ /* 0x000fc800078e000a */
[----:B------:R-:W-:Y:S01]  /*05e0*/  IMAD.IADD R23, R17, 0x1, R7 ;  /* 0x0000000111177824 */ /* 0x000fe200078e0207 */
[C---:B------:R-:W-:Y:S01]  /*05f0*/  IADD3 R22, P2, PT, R16.reuse, -R8, RZ ;  /* 0x8000000810167210 */ /* 0x040fe20007f5e0ff */
[----:B------:R-:W-:Y:S02]  /*0600*/  IMAD.SHL.U32 R7, R16, 0x4, RZ ;  /* 0x0000000410077824 */ /* 0x000fe400078e00ff */
[----:B------:R-:W-:Y:S01]  /*0610*/  IMAD.WIDE.U32 R12, R8, 0x4, RZ ;  /* 0x00000004080c7825 */ /* 0x000fe200078e00ff */
[----:B------:R-:W-:Y:S02]  /*0620*/  SHF.L.U64.HI R19, R16, 0x2, R23 ;  /* 0x0000000210137819 */ /* 0x000fe40000010217 */
[----:B----4-:R-:W-:Y:S01]  /*0630*/  IADD3 R10, P3, PT, R7, UR14, RZ ;  /* 0x0000000e070a7c10 */ /* 0x010fe2000ff7e0ff */
[----:B------:R-:W-:Y:S01]  /*0640*/  IMAD.SHL.U32 R17, R9, 0x4, RZ ;  /* 0x0000000409117824 */ /* 0x000fe200078e00ff */
[----:B------:R-:W-:Y:S02]  /*0650*/  IADD3.X R23, PT, PT, R23, ~R9, RZ, P2, !PT ;  /* 0x8000000917177210 */ /* 0x000fe400017fe4ff */
[----:B------:R-:W-:-:S02]  /*0660*/  IADD3.X R11, PT, PT, R19, UR15, RZ, P3, !PT ;  /* 0x0000000f130b7c10 */ /* 0x000fc40009ffe4ff */
[----:B------:R-:W-:Y:S02]  /*0670*/  IADD3 R16, P4, PT, R12, R10, RZ ;  /* 0x0000000a0c107210 */ /* 0x000fe40007f9e0ff */
[----:B------:R-:W-:Y:S01]  /*0680*/  LEA R12, P3, R22, UR14, 0x2 ;  /* 0x0000000e160c7c11 */ /* 0x000fe2000f8610ff */
[----:B0-----:R-:W3:Y:S01]  /*0690*/  LDG.E R20, desc[UR10][R10.64+-0x4] ;  /* 0xfffffc0a0a147981 */ /* 0x001ee2000c1e1900 */
[----:B------:R-:W-:-:S03]  /*06a0*/  IADD3.X R17, PT, PT, R11, R13, R17, P4, !PT ;  /* 0x0000000d0b117210 */ /* 0x000fc600027fe411 */
[----:B------:R-:W3:Y:S01]  /*06b0*/  LDG.E R21, desc[UR10][R10.64+0x4] ;  /* 0x0000040a0a157981 */ /* 0x000ee2000c1e1900 */
[----:B------:R-:W-:-:S03]  /*06c0*/  LEA.HI.X R13, R22, UR15, R23, 0x2, P3 ;  /* 0x0000000f160d7c11 */ /* 0x000fc600098f1417 */
[----:B------:R-:W4:Y:S04]  /*06d0*/  LDG.E R16, desc[UR10][R16.64] ;  /* 0x0000000a10107981 */ /* 0x000f28000c1e1900 */
[----:B------:R-:W5:Y:S04]  /*06e0*/  LDG.E R12, desc[UR10][R12.64] ;  /* 0x0000000a0c0c7981 */ /* 0x000f68000c1e1900 */
[----:B------:R-:W2:Y:S01]  /*06f0*/  LDG.E R24, desc[UR10][R10.64] ;  /* 0x0000000a0a187981 */ /* 0x000ea2000c1e1900 */
[----:B---3--:R-:W-:-:S04]  /*0700*/  FADD R23, R20, R21 ;  /* 0x0000001514177221 */ /* 0x008fc80000000000 */
[----:B----4-:R-:W-:-:S04]  /*0710*/  FADD R23, R16, R23 ;  /* 0x0000001710177221 */ /* 0x010fc80000000000 */
[----:B-----5:R-:W-:Y:S01]  /*0720*/  FADD R25, R12, R23 ;  /* 0x000000170c197221 */ /* 0x020fe20000000000 */
[----:B--2---:R-:W-:Y:S08]  /*0730*/  F2F.F64.F32 R20, R24 ;  /* 0x0000001800147310 */ /* 0x004ff00000201800 */
[----:B------:R-:W0:Y:S02]  /*0740*/  F2F.F64.F32 R22, R25 ;  /* 0x0000001900167310 */ /* 0x000e240000201800 */
[----:B0-----:R-:W-:Y:S01]  /*0750*/  DFMA R20, R22, -0.25, R20 ;  /* 0xbfd000001614782b */ /* 0x001fe20000000014 */
[----:B------:R-:W-:-:S09]  /*0760*/  IADD3 R22, P2, PT, R7, UR12, RZ ;  /* 0x0000000c07167c10 */ /* 0x000fd2000ff5e0ff */
[----:B------:R-:W0:Y:S01]  /*0770*/  F2F.F32.F64 R21, R20 ;  /* 0x0000001400157310 */ /* 0x000e220000301000 */
[----:B------:R-:W-:-:S05]  /*0780*/  IADD3.X R23, PT, PT, R19, UR13, RZ, P2, !PT ;  /* 0x0000000d13177c10 */ /* 0x000fca00097fe4ff */
[----:B0-----:R4:W-:Y:S02]  /*0790*/  STG.E desc[UR10][R22.64], R21 ;  /* 0x0000001516007986 */ /* 0x0019e4000c10190a */
.L_x_8:
[----:B012---:R-:W-:Y:S05]  /*07a0*/  BSYNC.RECONVERGENT B2 ;  /* 0x0000000000027941 */ /* 0x007fea0003800200 */
.L_x_7:
[----:B------:R-:W-:Y:S02]  /*07b0*/  IMAD.X R15, RZ, RZ, RZ, P1 ;  /* 0x000000ffff0f7224 */ /* 0x000fe400008e06ff */
[----:B------:R-:W-:Y:S02]  /*07c0*/  IMAD.MOV.U32 R24, RZ, RZ, R14 ;  /* 0x000000ffff187224 */ /* 0x000fe400078e000e */
[----:B------:R-:W-:Y:S01]  /*07d0*/  IMAD.MOV.U32 R11, RZ, RZ, R15 ;  /* 0x000000ffff0b7224 */ /* 0x000fe200078e000f */
[----:B------:R-:W-:Y:S06]  /*07e0*/  @!P0 BRA `(.L_x_6) ;  /* 0x0000000400008947 */ /* 0x000fec0003800000 */
[----:B------:R-:W0:Y:S01]  /*07f0*/  LDCU.128 UR12, c[0x0][0x380] ;  /* 0x00007000ff0c77ac */ /* 0x000e220008000c00 */
[-C--:B---3--:R-:W-:Y:S02]  /*0800*/  IMAD R7, R5, R8.reuse, RZ ;  /* 0x0000000805077224 */ /* 0x088fe400078e02ff */
[----:B------:R-:W-:-:S04]  /*0810*/  IMAD.WIDE.U32 R10, R2, R8, R14 ;  /* 0x00000008020a7225 */ /* 0x000fc800078e000e */
[----:B------:R-:W-:Y:S01]  /*0820*/  IMAD R7, R2, R9, R7 ;  /* 0x0000000902077224 */ /* 0x000fe200078e0207 */
[C---:B------:R-:W-:Y:S01]  /*0830*/  IADD3 R13, P1, PT, R10.reuse, -R8, RZ ;  /* 0x800000080a0d7210 */ /* 0x040fe20007f3e0ff */
[----:B----4-:R-:W-:Y:S02]  /*0840*/  IMAD.SHL.U32 R22, R10, 0x4, RZ ;  /* 0x000000040a167824 */ /* 0x010fe400078e00ff */
[----:B------:R-:W-:Y:S01]  /*0850*/  IMAD.IADD R20, R7, 0x1, R11 ;  /* 0x0000000107147824 */ /* 0x000fe200078e020b */
[C---:B------:R-:W-:Y:S01]  /*0860*/  SHF.L.U64.HI R7, R8.reuse, 0x2, R9 ;  /* 0x0000000208077819 */ /* 0x040fe20000010209 */
[----:B------:R-:W-:-:S03]  /*0870*/  IMAD.SHL.U32 R19, R8, 0x4, RZ ;  /* 0x0000000408137824 */ /* 0x000fc600078e00ff */
[----:B------:R-:W-:Y:S01]  /*0880*/  SHF.L.U64.HI R23, R10, 0x2, R20 ;  /* 0x000000020a177819 */ /* 0x000fe20000010214 */
[----:B------:R-:W-:Y:S01]  /*0890*/  IMAD.X R20, R20, 0x1, ~R9, P1 ;  /* 0x0000000114147824 */ /* 0x000fe200008e0e09 */
[----:B0-----:R-:W-:-:S04]  /*08a0*/  IADD3 R16, P0, PT, R22, UR14, RZ ;  /* 0x0000000e16107c10 */ /* 0x001fc8000ff1e0ff */
[----:B------:R-:W-:Y:S02]  /*08b0*/  IADD3.X R17, PT, PT, R23, UR15, RZ, P0, !PT ;  /* 0x0000000f17117c10 */ /* 0x000fe400087fe4ff */
[----:B------:R-:W-:Y:S02]  /*08c0*/  IADD3 R10, P2, PT, R19, R16, RZ ;  /* 0x00000010130a7210 */ /* 0x000fe40007f5e0ff */
[----:B------:R-:W-:Y:S01]  /*08d0*/  LEA R12, P0, R13, UR14, 0x2 ;  /* 0x0000000e0d0c7c11 */ /* 0x000fe2000f8010ff */
[----:B------:R-:W2:Y:S02]  /*08e0*/  LDG.E R8, desc[UR10][R16.64+-0x4] ;  /* 0xfffffc0a10087981 */ /* 0x000ea4000c1e1900 */
[----:B------:R-:W-:Y:S02]  /*08f0*/  IMAD.X R11, R7, 0x1, R17, P2 ;  /* 0x00000001070b7824 */ /* 0x000fe400010e0611 */
[----:B------:R-:W2:Y:S01]  /*0900*/  LDG.E R9, desc[UR10][R16.64+0x4] ;  /* 0x0000040a10097981 */ /* 0x000ea2000c1e1900 */
[----:B------:R-:W-:-:S03]  /*0910*/  LEA.HI.X R13, R13, UR15, R20, 0x2, P0 ;  /* 0x0000000f0d0d7c11 */ /* 0x000fc600080f1414 */
[----:B------:R-:W3:Y:S04]  /*0920*/  LDG.E R10, desc[UR10][R10.64] ;  /* 0x0000000a0a0a7981 */ /* 0x000ee8000c1e1900 */
[----:B------:R-:W4:Y:S04]  /*0930*/  LDG.E R20, desc[UR10][R12.64] ;  /* 0x0000000a0c147981 */ /* 0x000f28000c1e1900 */
[----:B------:R-:W5:Y:S01]  /*0940*/  LDG.E R24, desc[UR10][R16.64] ;  /* 0x0000000a10187981 */ /* 0x000f62000c1e1900 */
[----:B--2---:R-:W-:-:S04]  /*0950*/  FADD R21, R8, R9 ;  /* 0x0000000908157221 */ /* 0x004fc80000000000 */
[----:B---3--:R-:W-:-:S04]  /*0960*/  FADD R21, R10, R21 ;  /* 0x000000150a157221 */ /* 0x008fc80000000000 */
[----:B----4-:R-:W-:Y:S01]  /*0970*/  FADD R25, R20, R21 ;  /* 0x0000001514197221 */ /* 0x010fe20000000000 */
[----:B-----5:R-:W-:Y:S08]  /*0980*/  F2F.F64.F32 R8, R24 ;  /* 0x0000001800087310 */ /* 0x020ff00000201800 */
[----:B------:R-:W0:Y:S02]  /*0990*/  F2F.F64.F32 R20, R25 ;  /* 0x0000001900147310 */ /* 0x000e240000201800 */
[----:B0-----:R-:W-:Y:S01]  /*09a0*/  DFMA R20, R20, -0.25, R8 ;  /* 0xbfd000001414782b */ /* 0x001fe20000000008 */
[----:B------:R-:W-:-:S09]  /*09b0*/  IADD3 R8, P0, PT, R22, UR12, RZ ;  /* 0x0000000c16087c10 */ /* 0x000fd2000ff1e0ff */
[----:B------:R-:W0:Y:S01]  /*09c0*/  F2F.F32.F64 R21, R20 ;  /* 0x0000001400157310 */ /* 0x000e220000301000 */
[----:B------:R-:W-:Y:S02]  /*09d0*/  IADD3.X R9, PT, PT, R23, UR13, RZ, P0, !PT ;  /* 0x0000000d17097c10 */ /* 0x000fe400087fe4ff */
[----:B------:R-:W-:-:S04]  /*09e0*/  ISETP.NE.U32.AND P0, PT, R18, 0x1, PT ;  /* 0x000000011200780c */ /* 0x000fc80003f05070 */
[----:B------:R-:W-:Y:S01]  /*09f0*/  ISETP.NE.AND.EX P0, PT, RZ, RZ, PT, P0 ;  /* 0x000000ffff00720c */ /* 0x000fe20003f05300 */
[----:B0-----:R0:W-:Y:S01]  /*0a00*/  STG.E desc[UR10][R8.64], R21 ;  /* 0x0000001508007986 */ /* 0x0011e2000c10190a */
[----:B------:R-:W-:-:S05]  /*0a10*/  IADD3 R18, P1, PT, R3, R14, RZ ;  /* 0x0000000e03127210 */ /* 0x000fca0007f3e0ff */
[----:B------:R-:W-:Y:S01]  /*0a20*/  IMAD.X R22, RZ, RZ, R15, P1 ;  /* 0x000000ffff167224 */ /* 0x000fe200008e060f */
[----:B------:R-:W-:-:S03]  /*0a30*/  MOV R24, R18 ;  /* 0x0000001200187202 */ /* 0x000fc60000000f00 */
[----:B------:R-:W-:Y:S02]  /*0a40*/  IMAD.MOV.U32 R11, RZ, RZ, R22 ;  /* 0x000000ffff0b7224 */ /* 0x000fe400078e0016 */
[----:B------:R-:W-:Y:S05]  /*0a50*/  @!P0 BRA `(.L_x_6) ;  /* 0x0000000000648947 */ /* 0x000fea0003800000 */
[----:B0-----:R-:W-:Y:S01]  /*0a60*/  IMAD.SHL.U32 R21, R3, 0x4, RZ ;  /* 0x0000000403157824 */ /* 0x001fe200078e00ff */
[----:B------:R-:W-:-:S04]  /*0a70*/  SHF.R.U32.HI R23, RZ, 0x1e, R3 ;  /* 0x0000001eff177819 */ /* 0x000fc80000011603 */
[----:B------:R-:W-:-:S04]  /*0a80*/  IADD3 R10, P0, PT, R21, R16, RZ ;  /* 0x00000010150a7210 */ /* 0x000fc80007f1e0ff */
[----:B------:R-:W-:Y:S01]  /*0a90*/  IADD3 R14, P1, PT, R19, R10, RZ ;  /* 0x0000000a130e7210 */ /* 0x000fe20007f3e0ff */
[----:B------:R-:W-:Y:S01]  /*0aa0*/  IMAD.X R11, R23, 0x1, R17, P0 ;  /* 0x00000001170b7824 */ /* 0x000fe200000e0611 */
[----:B------:R-:W-:-:S03]  /*0ab0*/  IADD3 R12, P0, PT, R21, R12, RZ ;  /* 0x0000000c150c7210 */ /* 0x000fc60007f1e0ff */
[----:B------:R-:W-:Y:S01]  /*0ac0*/  IMAD.X R15, R7, 0x1, R11, P1 ;  /* 0x00000001070f7824 */ /* 0x000fe200008e060b */
[----:B------:R-:W2:Y:S01]  /*0ad0*/  LDG.E R16, desc[UR10][R10.64+0x4] ;  /* 0x0000040a0a107981 */ /* 0x000ea2000c1e1900 */
[----:B------:R-:W-:-:S03]  /*0ae0*/  IMAD.X R13, R23, 0x1, R13, P0 ;  /* 0x00000001170d7824 */ /* 0x000fc600000e060d */
[----:B------:R-:W2:Y:S04]  /*0af0*/  LDG.E R7, desc[UR10][R10.64+-0x4] ;  /* 0xfffffc0a0a077981 */ /* 0x000ea8000c1e1900 */
[----:B------:R-:W3:Y:S04]  /*0b00*/  LDG.E R14, desc[UR10][R14.64] ;  /* 0x0000000a0e0e7981 */ /* 0x000ee8000c1e1900 */
[----:B------:R-:W4:Y:S04]  /*0b10*/  LDG.E R12, desc[UR10][R12.64] ;  /* 0x0000000a0c0c7981 */ /* 0x000f28000c1e1900 */
[----:B------:R-:W5:Y:S01]  /*0b20*/  LDG.E R19, desc[UR10][R10.64] ;  /* 0x0000000a0a137981 */ /* 0x000f62000c1e1900 */
[----:B------:R-:W-:-:S05]  /*0b30*/  IADD3 R8, P0, PT, R21, R8, RZ ;  /* 0x0000000815087210 */ /* 0x000fca0007f1e0ff */
[----:B------:R-:W-:Y:S02]  /*0b40*/  IMAD.X R9, R23, 0x1, R9, P0 ;  /* 0x0000000117097824 */ /* 0x000fe400000e0609 */
[----:B--2---:R-:W-:-:S04]  /*0b50*/  FADD R7, R7, R16 ;  /* 0x0000001007077221 */ /* 0x004fc80000000000 */
[----:B---3--:R-:W-:-:S04]  /*0b60*/  FADD R7, R14, R7 ;  /* 0x000000070e077221 */ /* 0x008fc80000000000 */
[----:B----4-:R-:W-:Y:S01]  /*0b70*/  FADD R7, R12, R7 ;  /* 0x000000070c077221 */ /* 0x010fe20000000000 */
[----:B-----5:R-:W-:Y:S08]  /*0b80*/  F2F.F64.F32 R16, R19 ;  /* 0x0000001300107310 */ /* 0x020ff00000201800 */
[----:B------:R-:W0:Y:S02]  /*0b90*/  F2F.F64.F32 R24, R7 ;  /* 0x0000000700187310 */ /* 0x000e240000201800 */
[----:B0-----:R-:W-:-:S10]  /*0ba0*/  DFMA R16, R24, -0.25, R16 ;  /* 0xbfd000001810782b */ /* 0x001fd40000000010 */
[----:B------:R-:W0:Y:S02]  /*0bb0*/  F2F.F32.F64 R17, R16 ;  /* 0x0000001000117310 */ /* 0x000e240000301000 */
[----:B0-----:R0:W-:Y:S01]  /*0bc0*/  STG.E desc[UR10][R8.64], R17 ;  /* 0x0000001108007986 */ /* 0x0011e2000c10190a */
[----:B------:R-:W-:-:S05]  /*0bd0*/  IADD3 R24, P0, PT, R3, R18, RZ ;  /* 0x0000001203187210 */ /* 0x000fca0007f1e0ff */
[----:B------:R-:W-:-:S08]  /*0be0*/  IMAD.X R11, RZ, RZ, R22, P0 ;  /* 0x000000ffff0b7224 */ /* 0x000fd000000e0616 */
.L_x_6:
[----:B012---:R-:W-:Y:S05]  /*0bf0*/  BSYNC.RECONVERGENT B1 ;  /* 0x0000000000017941 */ /* 0x007fea0003800200 */
.L_x_5:
[----:B------:R-:W-:-:S04]  /*0c00*/  ISETP.GE.U32.AND P0, PT, R4, 0x3, PT ;  /* 0x000000030400780c */ /* 0x000fc80003f06070 */
[----:B------:R-:W-:-:S13]  /*0c10*/  ISETP.GE.U32.AND.EX P0, PT, R6, RZ, PT, P0 ;  /* 0x000000ff0600720c */ /* 0x000fda0003f06100 */
[----:B------:R-:W-:Y:S05]  /*0c20*/  @!P0 BRA `(.L_x_4) ;  /* 0x0000000400f08947 */ /* 0x000fea0003800000 */
[----:B----4-:R-:W3:Y:S02]  /*0c30*/  LDC.64 R22, c[0x0][0x398] ;  /* 0x0000e600ff167b82 */ /* 0x010ee40000000a00 */
[----:B---3--:R-:W-:-:S04]  /*0c40*/  IMAD.WIDE.U32 R8, R22, 0x4, RZ ;  /* 0x0000000416087825 */ /* 0x008fc800078e00ff */
[----:B------:R-:W-:Y:S01]  /*0c50*/  IMAD.SHL.U32 R7, R23, 0x4, RZ ;  /* 0x0000000417077824 */ /* 0x000fe200078e00ff */
[C---:B------:R-:W-:Y:S01]  /*0c60*/  SHF.L.U64.HI R23, R22.reuse, 0x2, R23 ;  /* 0x0000000216177819 */ /* 0x040fe20000010217 */
[----:B------:R-:W-:-:S03]  /*0c70*/  IMAD.SHL.U32 R25, R22, 0x4, RZ ;  /* 0x0000000416197824 */ /* 0x000fc600078e00ff */
[----:B------:R-:W-:-:S07]  /*0c80*/  IADD3 R7, PT, PT, R9, R7, RZ ;  /* 0x0000000709077210 */ /* 0x000fce0007ffe0ff */
.L_x_11:
[----:B------:R-:W-:Y:S01]  /*0c90*/  ISETP.NE.U32.AND P0, PT, R24, RZ, PT ;  /* 0x000000ff1800720c */ /* 0x000fe20003f05070 */
[----:B------:R-:W-:Y:S01]  /*0ca0*/  BSSY.RECONVERGENT B1, `(.L_x_9) ;  /* 0x0000023000017945 */ /* 0x000fe20003800200 */
[----:B------:R-:W-:Y:S02]  /*0cb0*/  IADD3 R10, P1, PT, R3, R24, RZ ;  /* 0x00000018030a7210 */ /* 0x000fe40007f3e0ff */
[----:B------:R-:W-:-:S13]  /*0cc0*/  ISETP.NE.AND.EX P0, PT, R11, RZ, PT, P0 ;  /* 0x000000ff0b00720c */ /* 0x000fda0003f05300 */
[----:B------:R-:W-:Y:S05]  /*0cd0*/  @!P0 BRA `(.L_x_10) ;  /* 0x00000000007c8947 */ /* 0x000fea0003800000 */
[----:B------:R-:W-:Y:S02]  /*0ce0*/  IMAD R17, R5, UR16, RZ ;  /* 0x0000001005117c24 */ /* 0x000fe4000f8e02ff */
[----:B------:R-:W-:Y:S02]  /*0cf0*/  IMAD.MOV.U32 R12, RZ, RZ, R24 ;  /* 0x000000ffff0c7224 */ /* 0x000fe400078e0018 */
[----:B------:R-:W-:Y:S02]  /*0d00*/  IMAD.MOV.U32 R13, RZ, RZ, R11 ;  /* 0x000000ffff0d7224 */ /* 0x000fe400078e000b */
[C---:B------:R-:W-:Y:S02]  /*0d10*/  IMAD R17, R2.reuse, UR17, R17 ;  /* 0x0000001102117c24 */ /* 0x040fe4000f8e0211 */
[----:B------:R-:W-:-:S04]  /*0d20*/  IMAD.WIDE.U32 R14, R2, UR16, R12 ;  /* 0x00000010020e7c25 */ /* 0x000fc8000f8e000c */
[----:B------:R-:W-:Y:S01]  /*0d30*/  IMAD.IADD R15, R17, 0x1, R15 ;  /* 0x00000001110f7824 */ /* 0x000fe200078e020f */
[C---:B------:R-:W-:Y:S01]  /*0d40*/  IADD3 R17, P2, PT, R14.reuse, -UR16, RZ ;  /* 0x800000100e117c10 */ /* 0x040fe2000ff5e0ff */
[----:B------:R-:W-:-:S03]  /*0d50*/  IMAD.SHL.U32 R22, R14, 0x4, RZ ;  /* 0x000000040e167824 */ /* 0x000fc600078e00ff */
[----:B------:R-:W-:Y:S02]  /*0d60*/  SHF.L.U64.HI R24, R14, 0x2, R15 ;  /* 0x000000020e187819 */ /* 0x000fe4000001020f */
[----:B------:R-:W-:Y:S02]  /*0d70*/  IADD3 R12, P0, PT, R22, UR22, RZ ;  /* 0x00000016160c7c10 */ /* 0x000fe4000ff1e0ff */
[----:B------:R-:W-:Y:S02]  /*0d80*/  IADD3.X R20, PT, PT, R15, ~UR17, RZ, P2, !PT ;  /* 0x800000110f147c10 */ /* 0x000fe400097fe4ff */
[----:B------:R-:W-:Y:S02]  /*0d90*/  IADD3.X R13, PT, PT, R24, UR23, RZ, P0, !PT ;  /* 0x00000017180d7c10 */ /* 0x000fe400087fe4ff */
[----:B------:R-:W-:Y:S02]  /*0da0*/  IADD3 R14, P3, PT, R8, R12, RZ ;  /* 0x0000000c080e7210 */ /* 0x000fe40007f7e0ff */
[----:B------:R-:W-:Y:S01]  /*0db0*/  LEA R16, P0, R17, UR22, 0x2 ;  /* 0x0000001611107c11 */ /* 0x000fe2000f8010ff */
[----:B------:R-:W2:Y:S02]  /*0dc0*/  LDG.E R18, desc[UR10][R12.64+-0x4] ;  /* 0xfffffc0a0c127981 */ /* 0x000ea4000c1e1900 */
[----:B------:R-:W-:-:S02]  /*0dd0*/  IMAD.X R15, R7, 0x1, R13, P3 ;  /* 0x00000001070f7824 */ /* 0x000fc400018e060d */
        /* <DEDUP_REMOVED lines=13> */
[----:B------:R-:W-:-:S05]  /*0eb0*/  IADD3.X R21, PT, PT, R24, UR21, RZ, P0, !PT ;  /* 0x0000001518157c10 */ /* 0x000fca00087fe4ff */
[----:B0-----:R0:W-:Y:S02]  /*0ec0*/  STG.E desc[UR10][R20.64], R19 ;  /* 0x0000001314007986 */ /* 0x0011e4000c10190a */
.L_x_10:
[----:B------:R-:W-:Y:S05]  /*0ed0*/  BSYNC.RECONVERGENT B1 ;  /* 0x0000000000017941 */ /* 0x000fea0003800200 */
.L_x_9:
[----:B------:R-:W-:Y:S02]  /*0ee0*/  IMAD R13, R5, UR16, RZ ;  /* 0x00000010050d7c24 */ /* 0x000fe4000f8e02ff */
[----:B------:R-:W-:Y:S02]  /*0ef0*/  IMAD.X R11, RZ, RZ, R11, P1 ;  /* 0x000000ffff0b7224 */ /* 0x000fe400008e060b */
[C---:B0-----:R-:W-:Y:S02]  /*0f00*/  IMAD R19, R2.reuse, UR17, R13 ;  /* 0x0000001102137c24 */ /* 0x041fe4000f8e020d */
[----:B------:R-:W-:-:S04]  /*0f10*/  IMAD.WIDE.U32 R12, R2, UR16, R10 ;  /* 0x00000010020c7c25 */ /* 0x000fc8000f8e000a */
[----:B------:R-:W-:Y:S02]  /*0f20*/  IMAD.IADD R19, R19, 0x1, R13 ;  /* 0x0000000113137824 */ /* 0x000fe400078e020d */
[----:B------:R-:W-:-:S03]  /*0f30*/  IMAD.SHL.U32 R21, R12, 0x4, RZ ;  /* 0x000000040c157824 */ /* 0x000fc600078e00ff */
[----:B------:R-:W-:Y:S02]  /*0f40*/  SHF.L.U64.HI R20, R12, 0x2, R19 ;  /* 0x000000020c147819 */ /* 0x000fe40000010213 */
[----:B------:R-:W-:-:S04]  /*0f50*/  IADD3 R14, P0, PT, R21, UR22, RZ ;  /* 0x00000016150e7c10 */ /* 0x000fc8000ff1e0ff */
[----:B------:R-:W-:Y:S02]  /*0f60*/  IADD3.X R15, PT, PT, R20, UR23, RZ, P0, !PT ;  /* 0x00000017140f7c10 */ /* 0x000fe400087fe4ff */
[----:B------:R-:W-:Y:S02]  /*0f70*/  IADD3 R17, P0, PT, R12, -UR16, RZ ;  /* 0x800000100c117c10 */ /* 0x000fe4000ff1e0ff */
[----:B------:R-:W-:Y:S01]  /*0f80*/  IADD3 R28, P1, PT, R14, R25, RZ ;  /* 0x000000190e1c7210 */ /* 0x000fe20007f3e0ff */
[----:B------:R-:W2:Y:S01]  /*0f90*/  LDG.E R12, desc[UR10][R14.64+-0x4] ;  /* 0xfffffc0a0e0c7981 */ /* 0x000ea2000c1e1900 */
[----:B------:R-:W-:Y:S02]  /*0fa0*/  IADD3.X R18, PT, PT, R19, ~UR17, RZ, P0, !PT ;  /* 0x8000001113127c10 */ /* 0x000fe400087fe4ff */
[----:B------:R-:W-:Y:S01]  /*0fb0*/  LEA R16, P0, R17, UR22, 0x2 ;  /* 0x0000001611107c11 */ /* 0x000fe2000f8010ff */
[----:B------:R-:W-:Y:S01]  /*0fc0*/  IMAD.X R29, R15, 0x1, R23, P1 ;  /* 0x000000010f1d7824 */ /* 0x000fe200008e0617 */
[----:B------:R-:W2:Y:S02]  /*0fd0*/  LDG.E R13, desc[UR10][R14.64+0x4] ;  /* 0x0000040a0e0d7981 */ /* 0x000ea4000c1e1900 */
[----:B------:R-:W-:-:S02]  /*0fe0*/  LEA.HI.X R17, R17, UR23, R18, 0x2, P0 ;  /* 0x0000001711117c11 */ /* 0x000fc400080f1412 */
[----:B------:R0:W3:Y:S04]  /*0ff0*/  LDG.E R28, desc[UR10][R28.64] ;  /* 0x0000000a1c1c7981 */ /* 0x0000e8000c1e1900 */
[----:B------:R-:W4:Y:S04]  /*1000*/  LDG.E R24, desc[UR10][R16.64] ;  /* 0x0000000a10187981 */ /* 0x000f28000c1e1900 */
[----:B------:R1:W5:Y:S01]  /*1010*/  LDG.E R22, desc[UR10][R14.64] ;  /* 0x0000000a0e167981 */ /* 0x000362000c1e1900 */
[----:B------:R-:W-:Y:S02]  /*1020*/  SHF.L.U32 R27, R3, 0x2, RZ ;  /* 0x00000002031b7819 */ /* 0x000fe400000006ff */
[----:B0-----:R-:W-:-:S02]  /*1030*/  SHF.R.U32.HI R29, RZ, 0x1e, R3 ;  /* 0x0000001eff1d7819 */ /* 0x001fc40000011603 */
[----:B-1----:R-:W-:-:S05]  /*1040*/  IADD3 R14, P1, PT, R27, R14, RZ ;  /* 0x0000000e1b0e7210 */ /* 0x002fca0007f3e0ff */
[----:B------:R-:W-:Y:S02]  /*1050*/  IMAD.X R15, R29, 0x1, R15, P1 ;  /* 0x000000011d0f7824 */ /* 0x000fe400008e060f */
[----:B--2---:R-:W-:-:S04]  /*1060*/  FADD R13, R12, R13 ;  /* 0x0000000d0c0d7221 */ /* 0x004fc80000000000 */
[----:B---3--:R-:W-:-:S04]  /*1070*/  FADD R13, R28, R13 ;  /* 0x0000000d1c0d7221 */ /* 0x008fc80000000000 */
[----:B----4-:R-:W-:Y:S01]  /*1080*/  FADD R24, R24, R13 ;  /* 0x0000000d18187221 */ /* 0x010fe20000000000 */
[----:B-----5:R-:W-:Y:S08]  /*1090*/  F2F.F64.F32 R18, R22 ;  /* 0x0000001600127310 */ /* 0x020ff00000201800 */
[----:B------:R-:W0:Y:S02]  /*10a0*/  F2F.F64.F32 R12, R24 ;  /* 0x00000018000c7310 */ /* 0x000e240000201800 */
[----:B0-----:R-:W-:-:S06]  /*10b0*/  DFMA R18, R12, -0.25, R18 ;  /* 0xbfd000000c12782b */ /* 0x001fcc0000000012 */
[----:B------:R-:W0:Y:S01]  /*10c0*/  F2F.F32.F64 R26, R18 ;  /* 0x00000012001a7310 */ /* 0x000e220000301000 */
[----:B------:R-:W-:-:S04]  /*10d0*/  IADD3 R12, P0, PT, R21, UR20, RZ ;  /* 0x00000014150c7c10 */ /* 0x000fc8000ff1e0ff */
[----:B------:R-:W-:-:S05]  /*10e0*/  IADD3.X R13, PT, PT, R20, UR21, RZ, P0, !PT ;  /* 0x00000015140d7c10 */ /* 0x000fca00087fe4ff */
[----:B0-----:R0:W-:Y:S04]  /*10f0*/  STG.E desc[UR10][R12.64], R26 ;  /* 0x0000001a0c007986 */ /* 0x0011e8000c10190a */
[----:B------:R-:W2:Y:S04]  /*1100*/  LDG.E R20, desc[UR10][R14.64+-0x4] ;  /* 0xfffffc0a0e147981 */ /* 0x000ea8000c1e1900 */
[----:B------:R-:W2:Y:S01]  /*1110*/  LDG.E R21, desc[UR10][R14.64+0x4] ;  /* 0x0000040a0e157981 */ /* 0x000ea2000c1e1900 */
[----:B------:R-:W-:-:S03]  /*1120*/  IADD3 R18, P0, PT, R14, R25, RZ ;  /* 0x000000190e127210 */ /* 0x000fc60007f1e0ff */
[----:B------:R-:W3:Y:S02]  /*1130*/  LDG.E R22, desc[UR10][R14.64] ;  /* 0x0000000a0e167981 */ /* 0x000ee4000c1e1900 */
[----:B------:R-:W-:Y:S01]  /*1140*/  IMAD.X R19, R15, 0x1, R23, P0 ;  /* 0x000000010f137824 */ /* 0x000fe200000e0617 */
[----:B------:R-:W-:-:S04]  /*1150*/  IADD3 R16, P0, PT, R27, R16, RZ ;  /* 0x000000101b107210 */ /* 0x000fc80007f1e0ff */
[----:B------:R-:W4:Y:S01]  /*1160*/  LDG.E R18, desc[UR10][R18.64] ;  /* 0x0000000a12127981 */ /* 0x000f22000c1e1900 */
[----:B------:R-:W-:Y:S02]  /*1170*/  IMAD.X R17, R29, 0x1, R17, P0 ;  /* 0x000000011d117824 */ /* 0x000fe400000e0611 */
[----:B--2---:R-:W-:-:S03]  /*1180*/  FADD R21, R20, R21 ;  /* 0x0000001514157221 */ /* 0x004fc60000000000 */
[----:B------:R-:W2:Y:S01]  /*1190*/  LDG.E R20, desc[UR10][R16.64] ;  /* 0x0000000a10147981 */ /* 0x000ea2000c1e1900 */
[----:B----4-:R-:W-:Y:S02]  /*11a0*/  FADD R21, R18, R21 ;  /* 0x0000001512157221 */ /* 0x010fe40000000000 */
[----:B---3--:R-:W-:Y:S01]  /*11b0*/  F2F.F64.F32 R18, R22 ;  /* 0x0000001600127310 */ /* 0x008fe20000201800 */
[----:B0-----:R-:W-:-:S05]  /*11c0*/  IADD3 R12, P0, PT, R27, R12, RZ ;  /* 0x0000000c1b0c7210 */ /* 0x001fca0007f1e0ff */
[----:B------:R-:W-:Y:S02]  /*11d0*/  IMAD.X R13, R29, 0x1, R13, P0 ;  /* 0x000000011d0d7824 */ /* 0x000fe400000e060d */
[----:B--2---:R-:W-:-:S04]  /*11e0*/  FADD R24, R20, R21 ;  /* 0x0000001514187221 */ /* 0x004fc80000000000 */
[----:B------:R-:W0:Y:S02]  /*11f0*/  F2F.F64.F32 R20, R24 ;  /* 0x0000001800147310 */ /* 0x000e240000201800 */
[----:B0-----:R-:W-:Y:S01]  /*1200*/  DFMA R20, R20, -0.25, R18 ;  /* 0xbfd000001414782b */ /* 0x001fe20000000012 */
[----:B------:R-:W-:-:S09]  /*1210*/  IADD3 R18, P0, PT, R27, R14, RZ ;  /* 0x0000000e1b127210 */ /* 0x000fd20007f1e0ff */
[----:B------:R-:W0:Y:S01]  /*1220*/  F2F.F32.F64 R21, R20 ;  /* 0x0000001400157310 */ /* 0x000e220000301000 */
[----:B------:R-:W-:Y:S01]  /*1230*/  IADD3 R14, P1, PT, R25, R18, RZ ;  /* 0x00000012190e7210 */ /* 0x000fe20007f3e0ff */
[----:B------:R-:W-:Y:S01]  /*1240*/  IMAD.X R19, R29, 0x1, R15, P0 ;  /* 0x000000011d137824 */ /* 0x000fe200000e060f */
[----:B------:R-:W-:-:S03]  /*1250*/  IADD3 R16, P0, PT, R27, R16, RZ ;  /* 0x000000101b107210 */ /* 0x000fc60007f1e0ff */
[----:B------:R-:W-:Y:S02]  /*1260*/  IMAD.X R15, R23, 0x1, R19, P1 ;  /* 0x00000001170f7824 */ /* 0x000fe400008e0613 */
[----:B------:R-:W-:Y:S01]  /*1270*/  IMAD.X R17, R29, 0x1, R17, P0 ;  /* 0x000000011d117824 */ /* 0x000fe200000e0611 */
[----:B0-----:R0:W-:Y:S04]  /*1280*/  STG.E desc[UR10][R12.64], R21 ;  /* 0x000000150c007986 */ /* 0x0011e8000c10190a */
[----:B------:R-:W2:Y:S04]  /*1290*/  LDG.E R24, desc[UR10][R18.64+-0x4] ;  /* 0xfffffc0a12187981 */ /* 0x000ea8000c1e1900 */
[----:B------:R-:W2:Y:S04]  /*12a0*/  LDG.E R22, desc[UR10][R18.64+0x4] ;  /* 0x0000040a12167981 */ /* 0x000ea8000c1e1900 */
[----:B------:R-:W3:Y:S04]  /*12b0*/  LDG.E R20, desc[UR10][R14.64] ;  /* 0x0000000a0e147981 */ /* 0x000ee8000c1e1900 */
[----:B------:R-:W4:Y:S04]  /*12c0*/  LDG.E R16, desc[UR10][R16.64] ;  /* 0x0000000a10107981 */ /* 0x000f28000c1e1900 */
[----:B------:R-:W5:Y:S01]  /*12d0*/  LDG.E R26, desc[UR10][R18.64] ;  /* 0x0000000a121a7981 */ /* 0x000f62000c1e1900 */
[----:B0-----:R-:W-:-:S05]  /*12e0*/  IADD3 R12, P0, PT, R27, R12, RZ ;  /* 0x0000000c1b0c7210 */ /* 0x001fca0007f1e0ff */
[----:B------:R-:W-:Y:S02]  /*12f0*/  IMAD.X R13, R29, 0x1, R13, P0 ;  /* 0x000000011d0d7824 */ /* 0x000fe400000e060d */
[----:B--2---:R-:W-:-:S04]  /*1300*/  FADD R22, R24, R22 ;  /* 0x0000001618167221 */ /* 0x004fc80000000000 */
[----:B---3--:R-:W-:-:S04]  /*1310*/  FADD R21, R20, R22 ;  /* 0x0000001614157221 */ /* 0x008fc80000000000 */
[----:B----4-:R-:W-:Y:S01]  /*1320*/  FADD R22, R16, R21 ;  /* 0x0000001510167221 */ /* 0x010fe20000000000 */
[----:B-----5:R-:W-:Y:S08]  /*1330*/  F2F.F64.F32 R14, R26 ;  /* 0x0000001a000e7310 */ /* 0x020ff00000201800 */
[----:B------:R-:W0:Y:S02]  /*1340*/  F2F.F64.F32 R20, R22 ;  /* 0x0000001600147310 */ /* 0x000e240000201800 */
[----:B0-----:R-:W-:Y:S01]  /*1350*/  DFMA R20, R20, -0.25, R14 ;  /* 0xbfd000001414782b */ /* 0x001fe2000000000e */
[----:B------:R-:W-:-:S09]  /*1360*/  LEA R24, P0, R3, R10, 0x1 ;  /* 0x0000000a03187211 */ /* 0x000fd200078008ff */
[----:B------:R-:W0:Y:S01]  /*1370*/  F2F.F32.F64 R21, R20 ;  /* 0x0000001400157310 */ /* 0x000e220000301000 */
[C---:B------:R-:W-:Y:S02]  /*1380*/  LEA.HI.X R11, R3.reuse, R11, RZ, 0x1, P0 ;  /* 0x0000000b030b7211 */ /* 0x040fe400000f0cff */
[----:B------:R-:W-:-:S04]  /*1390*/  IADD3 R24, P0, PT, R3, R24, RZ ;  /* 0x0000001803187210 */ /* 0x000fc80007f1e0ff */
[----:B------:R-:W-:Y:S02]  /*13a0*/  IADD3.X R11, PT, PT, RZ, R11, RZ, P0, !PT ;  /* 0x0000000bff0b7210 */ /* 0x000fe400007fe4ff */
[----:B------:R-:W-:Y:S01]  /*13b0*/  ISETP.GE.U32.AND P0, PT, R24, UR6, PT ;  /* 0x0000000618007c0c */ /* 0x000fe2000bf06070 */
[----:B0-----:R0:W-:Y:S03]  /*13c0*/  STG.E desc[UR10][R12.64], R21 ;  /* 0x000000150c007986 */ /* 0x0011e6000c10190a */
[----:B------:R-:W-:-:S13]  /*13d0*/  ISETP.GE.AND.EX P0, PT, R11, UR7, PT, P0 ;  /* 0x000000070b007c0c */ /* 0x000fda000bf06300 */
[----:B0-----:R-:W-:Y:S05]  /*13e0*/  @!P0 BRA `(.L_x_11) ;  /* 0xfffffff800288947 */ /* 0x001fea000383ffff */
.L_x_4:
[----:B012---:R-:W-:Y:S05]  /*13f0*/  BSYNC.RECONVERGENT B0 ;  /* 0x0000000000007941 */ /* 0x007fea0003800200 */
.L_x_3:
[----:B------:R-:W0:Y:S01]  /*1400*/  LDCU.64 UR8, c[0x0][0x390] ;  /* 0x00007200ff0877ac */ /* 0x000e220008000a00 */
[----:B------:R-:W-:-:S05]  /*1410*/  IADD3 R2, P0, PT, R2, UR4, RZ ;  /* 0x0000000402027c10 */ /* 0x000fca000ff1e0ff */
[----:B------:R-:W-:Y:S01]  /*1420*/  IMAD.X R5, RZ, RZ, R5, P0 ;  /* 0x000000ffff057224 */ /* 0x000fe200000e0605 */
[----:B0-----:R-:W-:-:S04]  /*1430*/  UIADD3 UR8, UP0, UPT, UR8, -0x1, URZ ;  /* 0xffffffff08087890 */ /* 0x001fc8000ff1e0ff */
[----:B------:R-:W-:Y:S02]  /*1440*/  UIADD3.X UR9, UPT, UPT, UR9, -0x1, URZ, UP0, !UPT ;  /* 0xffffffff09097890 */ /* 0x000fe400087fe4ff */
[----:B------:R-:W-:-:S04]  /*1450*/  ISETP.GE.U32.AND P0, PT, R2, UR8, PT ;  /* 0x0000000802007c0c */ /* 0x000fc8000bf06070 */
[----:B------:R-:W-:-:S13]  /*1460*/  ISETP.GE.AND.EX P0, PT, R5, UR9, PT, P0 ;  /* 0x0000000905007c0c */ /* 0x000fda000bf06300 */
[----:B------:R-:W-:Y:S05]  /*1470*/  @!P0 BRA `(.L_x_12) ;  /* 0xffffffec00ec8947 */ /* 0x000fea000383ffff */
[----:B------:R-:W-:Y:S05]  /*1480*/  EXIT ;  /* 0x000000000000794d */ /* 0x000fea0003800000 */
        .weak           $__internal_0_$__cuda_sm20_div_u64
        .type           $__internal_0_$__cuda_sm20_div_u64,@function
        .size           $__internal_0_$__cuda_sm20_div_u64,(.L_x_14 - $__internal_0_$__cuda_sm20_div_u64)
$__internal_0_$__cuda_sm20_div_u64:
[----:B------:R-:W-:Y:S02]  /*1490*/  IMAD.MOV.U32 R14, RZ, RZ, R3 ;  /* 0x000000ffff0e7224 */ /* 0x000fe400078e0003 */
[----:B------:R-:W-:-:S04]  /*14a0*/  IMAD.MOV.U32 R15, RZ, RZ, RZ ;  /* 0x000000ffff0f7224 */ /* 0x000fc800078e00ff */
[----:B------:R-:W0:Y:S08]  /*14b0*/  I2F.U64.RP R9, R14 ;  /* 0x0000000e00097312 */ /* 0x000e300000309000 */
[----:B0-----:R-:W0:Y:S02]  /*14c0*/  MUFU.RCP R9, R9 ;  /* 0x0000000900097308 */ /* 0x001e240000001000 */
[----:B0-----:R-:W-:-:S06]  /*14d0*/  VIADD R10, R9, 0x1ffffffe ;  /* 0x1ffffffe090a7836 */ /* 0x001fcc0000000000 */
[----:B------:R-:W0:Y:S02]  /*14e0*/  F2I.U64.TRUNC R10, R10 ;  /* 0x0000000a000a7311 */ /* 0x000e24000020d800 */
[----:B0-----:R-:W-:-:S04]  /*14f0*/  IMAD.WIDE.U32 R12, R10, R3, RZ ;  /* 0x000000030a0c7225 */ /* 0x001fc800078e00ff */
[----:B------:R-:W-:Y:S01]  /*1500*/  IMAD R13, R11, R3, R13 ;  /* 0x000000030b0d7224 */ /* 0x000fe200078e020d */
[----:B------:R-:W-:-:S05]  /*1510*/  IADD3 R17, P0, PT, RZ, -R12, RZ ;  /* 0x8000000cff117210 */ /* 0x000fca0007f1e0ff */
[----:B------:R-:W-:-:S04]  /*1520*/  IMAD.HI.U32 R12, R10, R17, RZ ;  /* 0x000000110a0c7227 */ /* 0x000fc800078e00ff */
[----:B------:R-:W-:Y:S02]  /*1530*/  IMAD.X R19, RZ, RZ, ~R13, P0 ;  /* 0x000000ffff137224 */ /* 0x000fe400000e0e0d */
[----:B------:R-:W-:Y:S02]  /*1540*/  IMAD.MOV.U32 R13, RZ, RZ, R10 ;  /* 0x000000ffff0d7224 */ /* 0x000fe400078e000a */
[-C--:B------:R-:W-:Y:S02]  /*1550*/  IMAD R15, R11, R19.reuse, RZ ;  /* 0x000000130b0f7224 */ /* 0x080fe400078e02ff */
[----:B------:R-:W-:-:S04]  /*1560*/  IMAD.WIDE.U32 R12, P0, R10, R19, R12 ;  /* 0x000000130a0c7225 */ /* 0x000fc8000780000c */
[----:B------:R-:W-:-:S04]  /*1570*/  IMAD.HI.U32 R9, R11, R19, RZ ;  /* 0x000000130b097227 */ /* 0x000fc800078e00ff */
[----:B------:R-:W-:-:S04]  /*1580*/  IMAD.HI.U32 R12, P1, R11, R17, R12 ;  /* 0x000000110b0c7227 */ /* 0x000fc8000782000c */
[----:B------:R-:W-:Y:S01]  /*1590*/  IMAD.X R9, R9, 0x1, R11, P0 ;  /* 0x0000000109097824 */ /* 0x000fe200000e060b */
[----:B------:R-:W-:-:S04]  /*15a0*/  IADD3 R13, P2, PT, R15, R12, RZ ;  /* 0x0000000c0f0d7210 */ /* 0x000fc80007f5e0ff */
[----:B------:R-:W-:Y:S01]  /*15b0*/  IADD3.X R9, PT, PT, RZ, RZ, R9, P2, P1 ;  /* 0x000000ffff097210 */ /* 0x000fe200017e2409 */
[----:B------:R-:W-:-:S03]  /*15c0*/  IMAD.WIDE.U32 R10, R13, R3, RZ ;  /* 0x000000030d0a7225 */ /* 0x000fc600078e00ff */
[----:B------:R-:W-:Y:S01]  /*15d0*/  IADD3 R15, P0, PT, RZ, -R10, RZ ;  /* 0x8000000aff0f7210 */ /* 0x000fe20007f1e0ff */
[----:B------:R-:W-:Y:S02]  /*15e0*/  IMAD R10, R9, R3, R11 ;  /* 0x00000003090a7224 */ /* 0x000fe400078e020b */
[----:B------:R-:W-:Y:S02]  /*15f0*/  IMAD.MOV.U32 R11, RZ, RZ, RZ ;  /* 0x000000ffff0b7224 */ /* 0x000fe400078e00ff */
[----:B------:R-:W-:-:S04]  /*1600*/  IMAD.HI.U32 R12, R13, R15, RZ ;  /* 0x0000000f0d0c7227 */ /* 0x000fc800078e00ff */
[----:B------:R-:W-:-:S04]  /*1610*/  IMAD.X R10, RZ, RZ, ~R10, P0 ;  /* 0x000000ffff0a7224 */ /* 0x000fc800000e0e0a */
[----:B------:R-:W-:-:S04]  /*1620*/  IMAD.WIDE.U32 R12, P0, R13, R10, R12 ;  /* 0x0000000a0d0c7225 */ /* 0x000fc8000780000c */
[C---:B------:R-:W-:Y:S02]  /*1630*/  IMAD R14, R9.reuse, R10, RZ ;  /* 0x0000000a090e7224 */ /* 0x040fe400078e02ff */
[----:B------:R-:W-:-:S04]  /*1640*/  IMAD.HI.U32 R13, P1, R9, R15, R12 ;  /* 0x0000000f090d7227 */ /* 0x000fc8000782000c */
[----:B------:R-:W-:Y:S01]  /*1650*/  IMAD.HI.U32 R10, R9, R10, RZ ;  /* 0x0000000a090a7227 */ /* 0x000fe200078e00ff */
[----:B------:R-:W-:-:S04]  /*1660*/  IADD3 R13, P2, PT, R14, R13, RZ ;  /* 0x0000000d0e0d7210 */ /* 0x000fc80007f5e0ff */
[----:B------:R-:W-:Y:S01]  /*1670*/  IADD3.X R9, PT, PT, R10, R9, RZ, P0, !PT ;  /* 0x000000090a097210 */ /* 0x000fe200007fe4ff */
[----:B------:R-:W-:-:S03]  /*1680*/  IMAD.HI.U32 R10, R13, R6, RZ ;  /* 0x000000060d0a7227 */ /* 0x000fc600078e00ff */
[----:B------:R-:W-:Y:S01]  /*1690*/  IADD3.X R9, PT, PT, RZ, RZ, R9, P2, P1 ;  /* 0x000000ffff097210 */ /* 0x000fe200017e2409 */
[----:B------:R-:W-:-:S04]  /*16a0*/  IMAD.WIDE.U32 R10, R13, R7, R10 ;  /* 0x000000070d0a7225 */ /* 0x000fc800078e000a */
[C---:B------:R-:W-:Y:S02]  /*16b0*/  IMAD R13, R9.reuse, R7, RZ ;  /* 0x00000007090d7224 */ /* 0x040fe400078e02ff */
[----:B------:R-:W-:-:S04]  /*16c0*/  IMAD.HI.U32 R10, P0, R9, R6, R10 ;  /* 0x00000006090a7227 */ /* 0x000fc8000780000a */
[----:B------:R-:W-:Y:S01]  /*16d0*/  IMAD.HI.U32 R9, R9, R7, RZ ;  /* 0x0000000709097227 */ /* 0x000fe200078e00ff */
[----:B------:R-:W-:-:S03]  /*16e0*/  IADD3 R12, P1, PT, R13, R10, RZ ;  /* 0x0000000a0d0c7210 */ /* 0x000fc60007f3e0ff */
[----:B------:R-:W-:Y:S02]  /*16f0*/  IMAD.X R9, RZ, RZ, R9, P0 ;  /* 0x000000ffff097224 */ /* 0x000fe400000e0609 */
[----:B------:R-:W-:-:S04]  /*1700*/  IMAD.WIDE.U32 R10, R12, R3, RZ ;  /* 0x000000030c0a7225 */ /* 0x000fc800078e00ff */
[----:B------:R-:W-:Y:S01]  /*1710*/  IMAD.X R9, RZ, RZ, R9, P1 ;  /* 0x000000ffff097224 */ /* 0x000fe200008e0609 */
[----:B------:R-:W-:-:S03]  /*1720*/  IADD3 R16, P0, PT, -R10, R6, RZ ;  /* 0x000000060a107210 */ /* 0x000fc60007f1e1ff */
[-C--:B------:R-:W-:Y:S01]  /*1730*/  IMAD R14, R9, R3.reuse, R11 ;  /* 0x00000003090e7224 */ /* 0x080fe200078e020b */
[----:B------:R-:W-:Y:S02]  /*1740*/  IADD3 R11, P2, PT, R12, 0x1, RZ ;  /* 0x000000010c0b7810 */ /* 0x000fe40007f5e0ff */
[----:B------:R-:W-:Y:S01]  /*1750*/  IADD3 R6, P1, PT, -R3, R16, RZ ;  /* 0x0000001003067210 */ /* 0x000fe20007f3e1ff */
[----:B------:R-:W-:Y:S01]  /*1760*/  IMAD.X R14, R7, 0x1, ~R14, P0 ;  /* 0x00000001070e7824 */ /* 0x000fe200000e0e0e */
[----:B------:R-:W-:Y:S01]  /*1770*/  ISETP.GE.U32.AND P0, PT, R16, R3, PT ;  /* 0x000000031000720c */ /* 0x000fe20003f06070 */
[----:B------:R-:W-:-:S03]  /*1780*/  IMAD.X R10, RZ, RZ, R9, P2 ;  /* 0x000000ffff0a7224 */ /* 0x000fc600010e0609 */
[C---:B------:R-:W-:Y:S02]  /*1790*/  ISETP.GE.U32.AND.EX P0, PT, R14.reuse, RZ, PT, P0 ;  /* 0x000000ff0e00720c */ /* 0x040fe40003f06100 */
[----:B------:R-:W-:Y:S02]  /*17a0*/  IADD3.X R7, PT, PT, R14, -0x1, RZ, P1, !PT ;  /* 0xffffffff0e077810 */ /* 0x000fe40000ffe4ff */
[----:B------:R-:W-:Y:S02]  /*17b0*/  SEL R6, R6, R16, P0 ;  /* 0x0000001006067207 */ /* 0x000fe40000000000 */
[----:B------:R-:W-:Y:S02]  /*17c0*/  SEL R11, R11, R12, P0 ;  /* 0x0000000c0b0b7207 */ /* 0x000fe40000000000 */
[----:B------:R-:W-:Y:S02]  /*17d0*/  SEL R7, R7, R14, P0 ;  /* 0x0000000e07077207 */ /* 0x000fe40000000000 */
[----:B------:R-:W-:Y:S01]  /*17e0*/  SEL R10, R10, R9, P0 ;  /* 0x000000090a0a7207 */ /* 0x000fe20000000000 */
[----:B------:R-:W-:Y:S01]  /*17f0*/  IMAD.MOV.U32 R9, RZ, RZ, 0x0 ;  /* 0x00000000ff097424 */ /* 0x000fe200078e00ff */
[----:B------:R-:W-:-:S02]  /*1800*/  ISETP.GE.U32.AND P0, PT, R6, R3, PT ;  /* 0x000000030600720c */ /* 0x000fc40003f06070 */
[----:B------:R-:W-:Y:S02]  /*1810*/  IADD3 R6, P2, PT, R11, 0x1, RZ ;  /* 0x000000010b067810 */ /* 0x000fe40007f5e0ff */
[----:B------:R-:W-:Y:S02]  /*1820*/  ISETP.GE.U32.AND.EX P0, PT, R7, RZ, PT, P0 ;  /* 0x000000ff0700720c */ /* 0x000fe40003f06100 */
[----:B------:R-:W-:Y:S01]  /*1830*/  ISETP.NE.U32.AND P1, PT, R3, RZ, PT ;  /* 0x000000ff0300720c */ /* 0x000fe20003f25070 */
[----:B------:R-:W-:Y:S01]  /*1840*/  IMAD.X R7, RZ, RZ, R10, P2 ;  /* 0x000000ffff077224 */ /* 0x000fe200010e060a */
[----:B------:R-:W-:Y:S02]  /*1850*/  SEL R6, R6, R11, P0 ;  /* 0x0000000b06067207 */ /* 0x000fe40000000000 */
[----:B------:R-:W-:Y:S02]  /*1860*/  ISETP.NE.AND.EX P1, PT, RZ, RZ, PT, P1 ;  /* 0x000000ffff00720c */ /* 0x000fe40003f25310 */
[----:B------:R-:W-:-:S02]  /*1870*/  SEL R7, R7, R10, P0 ;  /* 0x0000000a07077207 */ /* 0x000fc40000000000 */
[----:B------:R-:W-:Y:S02]  /*1880*/  SEL R6, R6, 0xffffffff, P1 ;  /* 0xffffffff06067807 */ /* 0x000fe40000800000 */
[----:B------:R-:W-:Y:S01]  /*1890*/  SEL R7, R7, 0xffffffff, P1 ;  /* 0xffffffff07077807 */ /* 0x000fe20000800000 */
[----:B------:R-:W-:Y:S06]  /*18a0*/  RET.REL.NODEC R8 `(_Z18apply_stencil_cudaPfS_ll) ;  /* 0xffffffe408d47950 */ /* 0x000fec0003c3ffff */
.L_x_13:
[----:B------:R-:W-:-:S00]  /*18b0*/  BRA `(.L_x_13) ;  /* 0xfffffffc00fc7947 */ /* 0x000fc0000383ffff */
[----:B------:R-:W-:-:S00]  /*18c0*/  NOP ;  /* 0x0000000000007918 */ /* 0x000fc00000000000 */
        /* <DEDUP_REMOVED lines=11> */
.L_x_14:


//--------------------- .nv.shared.reserved.0     --------------------------
	.section	.nv.shared.reserved.0,"aw",@nobits
	.weak		__nv_reservedSMEM_offset_0_alias
	.size		__nv_reservedSMEM_offset_0_alias, 0, 64
	.other		__nv_reservedSMEM_offset_0_alias,@"STO_CUDA_RESERVED_SHARED STV_DEFAULT"
__nv_reservedSMEM_offset_0_alias:
	.zero		0
	.zero		64


//--------------------- .nv.constant0._Z18apply_stencil_cudaPfS_ll --------------------------
	.section	.nv.constant0._Z18apply_stencil_cudaPfS_ll,"a",@progbits
	.sectionflags	@""
	.align	4
.nv.constant0._Z18apply_stencil_cudaPfS_ll:
	.zero		928


//--------------------- SYMBOLS --------------------------

	.type		.nv.reservedSmem.offset0,@object
	.size		.nv.reservedSmem.offset0,0x4
